//
// Generated by NVIDIA NVVM Compiler
//
// Compiler Build ID: CL-36424714
// Cuda compilation tools, release 13.0, V13.0.88
// Based on NVVM 20.0.0
//

.version 9.0
.target sm_100
.address_size 64

	// .globl	_Z6vecAddIfEvPT_S1_S1_i

.visible .entry _Z6vecAddIfEvPT_S1_S1_i(
	.param .u64 .ptr .align 1 _Z6vecAddIfEvPT_S1_S1_i_param_0,
	.param .u64 .ptr .align 1 _Z6vecAddIfEvPT_S1_S1_i_param_1,
	.param .u64 .ptr .align 1 _Z6vecAddIfEvPT_S1_S1_i_param_2,
	.param .u32 _Z6vecAddIfEvPT_S1_S1_i_param_3
)
{
	.reg .pred 	%p<2>;
	.reg .b32 	%r<6>;
	.reg .b32 	%f<4>;
	.reg .b64 	%rd<11>;

	ld.param.u64 	%rd1, [_Z6vecAddIfEvPT_S1_S1_i_param_0];
	ld.param.u64 	%rd2, [_Z6vecAddIfEvPT_S1_S1_i_param_1];
	ld.param.u64 	%rd3, [_Z6vecAddIfEvPT_S1_S1_i_param_2];
	ld.param.u32 	%r2, [_Z6vecAddIfEvPT_S1_S1_i_param_3];
	mov.u32 	%r3, %ctaid.x;
	mov.u32 	%r4, %ntid.x;
	mov.u32 	%r5, %tid.x;
	mad.lo.s32 	%r1, %r3, %r4, %r5;
	setp.ge.s32 	%p1, %r1, %r2;
	@%p1 bra 	$L__BB0_2;
	cvta.to.global.u64 	%rd4, %rd1;
	cvta.to.global.u64 	%rd5, %rd2;
	cvta.to.global.u64 	%rd6, %rd3;
	mul.wide.s32 	%rd7, %r1, 4;
	add.s64 	%rd8, %rd4, %rd7;
	ld.global.f32 	%f1, [%rd8];
	add.s64 	%rd9, %rd5, %rd7;
	ld.global.f32 	%f2, [%rd9];
	add.f32 	%f3, %f1, %f2;
	add.s64 	%rd10, %rd6, %rd7;
	st.global.f32 	[%rd10], %f3;
$L__BB0_2:
	ret;

}
	// .globl	_Z6vecAddIiEvPT_S1_S1_i
.visible .entry _Z6vecAddIiEvPT_S1_S1_i(
	.param .u64 .ptr .align 1 _Z6vecAddIiEvPT_S1_S1_i_param_0,
	.param .u64 .ptr .align 1 _Z6vecAddIiEvPT_S1_S1_i_param_1,
	.param .u64 .ptr .align 1 _Z6vecAddIiEvPT_S1_S1_i_param_2,
	.param .u32 _Z6vecAddIiEvPT_S1_S1_i_param_3
)
{
	.reg .pred 	%p<2>;
	.reg .b32 	%r<9>;
	.reg .b64 	%rd<11>;

	ld.param.u64 	%rd1, [_Z6vecAddIiEvPT_S1_S1_i_param_0];
	ld.param.u64 	%rd2, [_Z6vecAddIiEvPT_S1_S1_i_param_1];
	ld.param.u64 	%rd3, [_Z6vecAddIiEvPT_S1_S1_i_param_2];
	ld.param.u32 	%r2, [_Z6vecAddIiEvPT_S1_S1_i_param_3];
	mov.u32 	%r3, %ctaid.x;
	mov.u32 	%r4, %ntid.x;
	mov.u32 	%r5, %tid.x;
	mad.lo.s32 	%r1, %r3, %r4, %r5;
	setp.ge.s32 	%p1, %r1, %r2;
	@%p1 bra 	$L__BB1_2;
	cvta.to.global.u64 	%rd4, %rd1;
	cvta.to.global.u64 	%rd5, %rd2;
	cvta.to.global.u64 	%rd6, %rd3;
	mul.wide.s32 	%rd7, %r1, 4;
	add.s64 	%rd8, %rd4, %rd7;
	ld.global.u32 	%r6, [%rd8];
	add.s64 	%rd9, %rd5, %rd7;
	ld.global.u32 	%r7, [%rd9];
	add.s32 	%r8, %r7, %r6;
	add.s64 	%rd10, %rd6, %rd7;
	st.global.u32 	[%rd10], %r8;
$L__BB1_2:
	ret;

}


// ===== COMPILED SASS (sm_100) =====

	.target	sm_100

	.elftype	@"ET_EXEC"


//--------------------- .note.nv.tkinfo           --------------------------
	.section	.note.nv.tkinfo,"",@"SHT_NOTE"
	.sectionflags	@"SHF_NOTE_NV_TKINFO"
	.tkinfo
        /*0018*/ 	.word	0x00000002
        /*0030*/ 	.string	""
        /*0030*/ 	.string	"ptxas"
        /*0030*/ 	.string	"Cuda compilation tools, release 13.0, V13.0.88"
        /*0030*/ 	.string	"Build cuda_13.0.r13.0/compiler.36424714_0"
        /*0030*/ 	.string	"-arch sm_100 -m 64 "



//--------------------- .note.nv.cuinfo           --------------------------
	.section	.note.nv.cuinfo,"",@"SHT_NOTE"
	.sectionflags	@"SHF_NOTE_NV_CUINFO"
        /*0018*/ 	.short	0x0002
        /*001a*/ 	.short	0x0064
        /*001c*/ 	.short	0x0082
	.zero		2


//--------------------- .nv.info                  --------------------------
	.section	.nv.info,"",@"SHT_CUDA_INFO"
	.align	4


	//----- nvinfo : EIATTR_REGCOUNT
	.align		4
        /*0000*/ 	.byte	0x04, 0x2f
        /*0002*/ 	.short	(.L_1 - .L_0)
	.align		4
.L_0:
        /*0004*/ 	.word	index@(_Z6vecAddIfEvPT_S1_S1_i)
        /*0008*/ 	.word	0x0000000c


	//----- nvinfo : EIATTR_FRAME_SIZE
	.align		4
.L_1:
        /*000c*/ 	.byte	0x04, 0x11
        /*000e*/ 	.short	(.L_3 - .L_2)
	.align		4
.L_2:
        /*0010*/ 	.word	index@(_Z6vecAddIfEvPT_S1_S1_i)
        /*0014*/ 	.word	0x00000000


	//----- nvinfo : EIATTR_REGCOUNT
	.align		4
.L_3:
        /*0018*/ 	.byte	0x04, 0x2f
        /*001a*/ 	.short	(.L_5 - .L_4)
	.align		4
.L_4:
        /*001c*/ 	.word	index@(_Z6vecAddIiEvPT_S1_S1_i)
        /*0020*/ 	.word	0x0000000c


	//----- nvinfo : EIATTR_FRAME_SIZE
	.align		4
.L_5:
        /*0024*/ 	.byte	0x04, 0x11
        /*0026*/ 	.short	(.L_7 - .L_6)
	.align		4
.L_6:
        /*0028*/ 	.word	index@(_Z6vecAddIiEvPT_S1_S1_i)
        /*002c*/ 	.word	0x00000000


	//----- nvinfo : EIATTR_MIN_STACK_SIZE
	.align		4
.L_7:
        /*0030*/ 	.byte	0x04, 0x12
        /*0032*/ 	.short	(.L_9 - .L_8)
	.align		4
.L_8:
        /*0034*/ 	.word	index@(_Z6vecAddIiEvPT_S1_S1_i)
        /*0038*/ 	.word	0x00000000


	//----- nvinfo : EIATTR_MIN_STACK_SIZE
	.align		4
.L_9:
        /*003c*/ 	.byte	0x04, 0x12
        /*003e*/ 	.short	(.L_11 - .L_10)
	.align		4
.L_10:
        /*0040*/ 	.word	index@(_Z6vecAddIfEvPT_S1_S1_i)
        /*0044*/ 	.word	0x00000000
.L_11:


//--------------------- .nv.compat                --------------------------
	.section	.nv.compat,"",@"SHT_CUDA_COMPAT_INFO"
	.align	4
        /*0000*/ 	.byte	0x02, 0x09, 0x00, 0x00, 0x02, 0x02, 0x01, 0x00, 0x02, 0x05, 0x05, 0x00, 0x03, 0x07, 0x01, 0x01
        /*0010*/ 	.byte	0x02, 0x03, 0x00, 0x00, 0x02, 0x06, 0x01, 0x00, 0x04, 0x0b, 0x08, 0x00, 0x09, 0x00, 0x00, 0x00
        /*0020*/ 	.byte	0x00, 0x00, 0x00, 0x00


//--------------------- .nv.info._Z6vecAddIiEvPT_S1_S1_i --------------------------
	.section	.nv.info._Z6vecAddIiEvPT_S1_S1_i,"",@"SHT_CUDA_INFO"
	.sectionflags	@""
	.align	4


	//----- nvinfo : EIATTR_CUDA_API_VERSION
	.align		4
        /*0000*/ 	.byte	0x04, 0x37
        /*0002*/ 	.short	(.L_13 - .L_12)
.L_12:
        /*0004*/ 	.word	0x00000082


	//----- nvinfo : EIATTR_KPARAM_INFO
	.align		4
.L_13:
        /*0008*/ 	.byte	0x04, 0x17
        /*000a*/ 	.short	(.L_15 - .L_14)
.L_14:
        /*000c*/ 	.word	0x00000000
        /*0010*/ 	.short	0x0003
        /*0012*/ 	.short	0x0018
        /*0014*/ 	.byte	0x00, 0xf0, 0x11, 0x00


	//----- nvinfo : EIATTR_KPARAM_INFO
	.align		4
.L_15:
        /*0018*/ 	.byte	0x04, 0x17
        /*001a*/ 	.short	(.L_17 - .L_16)
.L_16:
        /*001c*/ 	.word	0x00000000
        /*0020*/ 	.short	0x0002
        /*0022*/ 	.short	0x0010
        /*0024*/ 	.byte	0x00, 0xf5, 0x21, 0x00


	//----- nvinfo : EIATTR_KPARAM_INFO
	.align		4
.L_17:
        /*0028*/ 	.byte	0x04, 0x17
        /*002a*/ 	.short	(.L_19 - .L_18)
.L_18:
        /*002c*/ 	.word	0x00000000
        /*0030*/ 	.short	0x0001
        /*0032*/ 	.short	0x0008
        /*0034*/ 	.byte	0x00, 0xf5, 0x21, 0x00


	//----- nvinfo : EIATTR_KPARAM_INFO
	.align		4
.L_19:
        /*0038*/ 	.byte	0x04, 0x17
        /*003a*/ 	.short	(.L_21 - .L_20)
.L_20:
        /*003c*/ 	.word	0x00000000
        /*0040*/ 	.short	0x0000
        /*0042*/ 	.short	0x0000
        /*0044*/ 	.byte	0x00, 0xf5, 0x21, 0x00


	//----- nvinfo : EIATTR_SPARSE_MMA_MASK
	.align		4
.L_21:
        /*0048*/ 	.byte	0x03, 0x50
        /*004a*/ 	.short	0x0000


	//----- nvinfo : EIATTR_MAXREG_COUNT
	.align		4
        /*004c*/ 	.byte	0x03, 0x1b
        /*004e*/ 	.short	0x00ff


	//----- nvinfo : EIATTR_MERCURY_ISA_VERSION
	.align		4
        /*0050*/ 	.byte	0x03, 0x5f
        /*0052*/ 	.short	0x0101


	//----- nvinfo : EIATTR_VRC_CTA_INIT_COUNT
	.align		4
        /*0054*/ 	.byte	0x02, 0x4a
	.zero		1
	.zero		1


	//----- nvinfo : EIATTR_EXIT_INSTR_OFFSETS
	.align		4
        /*0058*/ 	.byte	0x04, 0x1c
        /*005a*/ 	.short	(.L_23 - .L_22)


	//   ....[0]....
.L_22:
        /*005c*/ 	.word	0x00000070


	//   ....[1]....
        /*0060*/ 	.word	0x00000130


	//----- nvinfo : EIATTR_CBANK_PARAM_SIZE
	.align		4
.L_23:
        /*0064*/ 	.byte	0x03, 0x19
        /*0066*/ 	.short	0x001c


	//----- nvinfo : EIATTR_PARAM_CBANK
	.align		4
        /*0068*/ 	.byte	0x04, 0x0a
        /*006a*/ 	.short	(.L_25 - .L_24)
	.align		4
.L_24:
        /*006c*/ 	.word	index@(.nv.constant0._Z6vecAddIiEvPT_S1_S1_i)
        /*0070*/ 	.short	0x0380
        /*0072*/ 	.short	0x001c


	//----- nvinfo : EIATTR_SW_WAR
	.align		4
.L_25:
        /*0074*/ 	.byte	0x04, 0x36
        /*0076*/ 	.short	(.L_27 - .L_26)
.L_26:
        /*0078*/ 	.word	0x00000008
.L_27:


//--------------------- .nv.info._Z6vecAddIfEvPT_S1_S1_i --------------------------
	.section	.nv.info._Z6vecAddIfEvPT_S1_S1_i,"",@"SHT_CUDA_INFO"
	.sectionflags	@""
	.align	4


	//----- nvinfo : EIATTR_CUDA_API_VERSION
	.align		4
        /*0000*/ 	.byte	0x04, 0x37
        /*0002*/ 	.short	(.L_29 - .L_28)
.L_28:
        /*0004*/ 	.word	0x00000082


	//----- nvinfo : EIATTR_KPARAM_INFO
	.align		4
.L_29:
        /*0008*/ 	.byte	0x04, 0x17
        /*000a*/ 	.short	(.L_31 - .L_30)
.L_30:
        /*000c*/ 	.word	0x00000000
        /*0010*/ 	.short	0x0003
        /*0012*/ 	.short	0x0018
        /*0014*/ 	.byte	0x00, 0xf0, 0x11, 0x00


	//----- nvinfo : EIATTR_KPARAM_INFO
	.align		4
.L_31:
        /*0018*/ 	.byte	0x04, 0x17
        /*001a*/ 	.short	(.L_33 - .L_32)
.L_32:
        /*001c*/ 	.word	0x00000000
        /*0020*/ 	.short	0x0002
        /*0022*/ 	.short	0x0010
        /*0024*/ 	.byte	0x00, 0xf5, 0x21, 0x00


	//----- nvinfo : EIATTR_KPARAM_INFO
	.align		4
.L_33:
        /*0028*/ 	.byte	0x04, 0x17
        /*002a*/ 	.short	(.L_35 - .L_34)
.L_34:
        /*002c*/ 	.word	0x00000000
        /*0030*/ 	.short	0x0001
        /*0032*/ 	.short	0x0008
        /*0034*/ 	.byte	0x00, 0xf5, 0x21, 0x00


	//----- nvinfo : EIATTR_KPARAM_INFO
	.align		4
.L_35:
        /*0038*/ 	.byte	0x04, 0x17
        /*003a*/ 	.short	(.L_37 - .L_36)
.L_36:
        /*003c*/ 	.word	0x00000000
        /*0040*/ 	.short	0x0000
        /*0042*/ 	.short	0x0000
        /*0044*/ 	.byte	0x00, 0xf5, 0x21, 0x00


	//----- nvinfo : EIATTR_SPARSE_MMA_MASK
	.align		4
.L_37:
        /*0048*/ 	.byte	0x03, 0x50
        /*004a*/ 	.short	0x0000


	//----- nvinfo : EIATTR_MAXREG_COUNT
	.align		4
        /*004c*/ 	.byte	0x03, 0x1b
        /*004e*/ 	.short	0x00ff


	//----- nvinfo : EIATTR_MERCURY_ISA_VERSION
	.align		4
        /*0050*/ 	.byte	0x03, 0x5f
        /*0052*/ 	.short	0x0101


	//----- nvinfo : EIATTR_VRC_CTA_INIT_COUNT
	.align		4
        /*0054*/ 	.byte	0x02, 0x4a
	.zero		1
	.zero		1


	//----- nvinfo : EIATTR_EXIT_INSTR_OFFSETS
	.align		4
        /*0058*/ 	.byte	0x04, 0x1c
        /*005a*/ 	.short	(.L_39 - .L_38)


	//   ....[0]....
.L_38:
        /*005c*/ 	.word	0x00000070


	//   ....[1]....
        /*0060*/ 	.word	0x00000130


	//----- nvinfo : EIATTR_CBANK_PARAM_SIZE
	.align		4
.L_39:
        /*0064*/ 	.byte	0x03, 0x19
        /*0066*/ 	.short	0x001c


	//----- nvinfo : EIATTR_PARAM_CBANK
	.align		4
        /*0068*/ 	.byte	0x04, 0x0a
        /*006a*/ 	.short	(.L_41 - .L_40)
	.align		4
.L_40:
        /*006c*/ 	.word	index@(.nv.constant0._Z6vecAddIfEvPT_S1_S1_i)
        /*0070*/ 	.short	0x0380
        /*0072*/ 	.short	0x001c


	//----- nvinfo : EIATTR_SW_WAR
	.align		4
.L_41:
        /*0074*/ 	.byte	0x04, 0x36
        /*0076*/ 	.short	(.L_43 - .L_42)
.L_42:
        /*0078*/ 	.word	0x00000008
.L_43:


//--------------------- .nv.callgraph             --------------------------
	.section	.nv.callgraph,"",@"SHT_CUDA_CALLGRAPH"
	.align	4
	.sectionentsize	8
	.align		4
        /*0000*/ 	.word	0x00000000
	.align		4
        /*0004*/ 	.word	0xffffffff
	.align		4
        /*0008*/ 	.word	0x00000000
	.align		4
        /*000c*/ 	.word	0xfffffffe
	.align		4
        /*0010*/ 	.word	0x00000000
	.align		4
        /*0014*/ 	.word	0xfffffffd
	.align		4
        /*0018*/ 	.word	0x00000000
	.align		4
        /*001c*/ 	.word	0xfffffffc


//--------------------- .text._Z6vecAddIiEvPT_S1_S1_i --------------------------
	.section	.text._Z6vecAddIiEvPT_S1_S1_i,"ax",@progbits
	.align	128
        .global         _Z6vecAddIiEvPT_S1_S1_i
        .type           _Z6vecAddIiEvPT_S1_S1_i,@function
        .size           _Z6vecAddIiEvPT_S1_S1_i,(.L_x_2 - _Z6vecAddIiEvPT_S1_S1_i)
        .other          _Z6vecAddIiEvPT_S1_S1_i,@"STO_CUDA_ENTRY STV_DEFAULT"
_Z6vecAddIiEvPT_S1_S1_i:
.text._Z6vecAddIiEvPT_S1_S1_i:
[----:B------:R-:W-:Y:S01]  /*0000*/  LDC R1, c[0x0][0x37c] ;  /* 0x0000df00ff017b82 */ /* 0x000fe20000000800 */
[----:B------:R-:W0:Y:S07]  /*0010*/  S2R R0, SR_TID.X ;  /* 0x0000000000007919 */ /* 0x000e2e0000002100 */
[----:B------:R-:W0:Y:S01]  /*0020*/  S2UR UR4, SR_CTAID.X ;  /* 0x00000000000479c3 */ /* 0x000e220000002500 */
[----:B------:R-:W1:Y:S07]  /*0030*/  LDCU UR5, c[0x0][0x398] ;  /* 0x00007300ff0577ac */ /* 0x000e6e0008000800 */
[----:B------:R-:W0:Y:S02]  /*0040*/  LDC R9, c[0x0][0x360] ;  /* 0x0000d800ff097b82 */ /* 0x000e240000000800 */
[----:B0-----:R-:W-:-:S05]  /*0050*/  IMAD R9, R9, UR4, R0 ;  /* 0x0000000409097c24 */ /* 0x001fca000f8e0200 */
[----:B-1----:R-:W-:-:S13]  /*0060*/  ISETP.GE.AND P0, PT, R9, UR5, PT ;  /* 0x0000000509007c0c */ /* 0x002fda000bf06270 */
[----:B------:R-:W-:Y:S05]  /*0070*/  @P0 EXIT ;  /* 0x000000000000094d */ /* 0x000fea0003800000 */
[----:B------:R-:W0:Y:S01]  /*0080*/  LDC.64 R2, c[0x0][0x380] ;  /* 0x0000e000ff027b82 */ /* 0x000e220000000a00 */
[----:B------:R-:W1:Y:S07]  /*0090*/  LDCU.64 UR4, c[0x0][0x358] ;  /* 0x00006b00ff0477ac */ /* 0x000e6e0008000a00 */
[----:B------:R-:W2:Y:S08]  /*00a0*/  LDC.64 R4, c[0x0][0x388] ;  /* 0x0000e200ff047b82 */ /* 0x000eb00000000a00 */
[----:B------:R-:W3:Y:S01]  /*00b0*/  LDC.64 R6, c[0x0][0x390] ;  /* 0x0000e400ff067b82 */ /* 0x000ee20000000a00 */
[----:B0-----:R-:W-:-:S06]  /*00c0*/  IMAD.WIDE R2, R9, 0x4, R2 ;  /* 0x0000000409027825 */ /* 0x001fcc00078e0202 */
[----:B-1----:R-:W4:Y:S01]  /*00d0*/  LDG.E R2, desc[UR4][R2.64] ;  /* 0x0000000402027981 */ /* 0x002f22000c1e1900 */
[----:B--2---:R-:W-:-:S06]  /*00e0*/  IMAD.WIDE R4, R9, 0x4, R4 ;  /* 0x0000000409047825 */ /* 0x004fcc00078e0204 */
[----:B------:R-:W4:Y:S01]  /*00f0*/  LDG.E R5, desc[UR4][R4.64] ;  /* 0x0000000404057981 */ /* 0x000f22000c1e1900 */
[----:B---3--:R-:W-:Y:S01]  /*0100*/  IMAD.WIDE R6, R9, 0x4, R6 ;  /* 0x0000000409067825 */ /* 0x008fe200078e0206 */
[----:B----4-:R-:W-:-:S05]  /*0110*/  IADD3 R9, PT, PT, R2, R5, RZ ;  /* 0x0000000502097210 */ /* 0x010fca0007ffe0ff */
[----:B------:R-:W-:Y:S01]  /*0120*/  STG.E desc[UR4][R6.64], R9 ;  /* 0x0000000906007986 */ /* 0x000fe2000c101904 */
[----:B------:R-:W-:Y:S05]  /*0130*/  EXIT ;  /* 0x000000000000794d */ /* 0x000fea0003800000 */
.L_x_0:
[----:B------:R-:W-:-:S00]  /*0140*/  BRA `(.L_x_0) ;  /* 0xfffffffc00fc7947 */ /* 0x000fc0000383ffff */
[----:B------:R-:W-:-:S00]  /*0150*/  NOP ;  /* 0x0000000000007918 */ /* 0x000fc00000000000 */
        /* <DEDUP_REMOVED lines=10> */
.L_x_2:


//--------------------- .text._Z6vecAddIfEvPT_S1_S1_i --------------------------
	.section	.text._Z6vecAddIfEvPT_S1_S1_i,"ax",@progbits
	.align	128
        .global         _Z6vecAddIfEvPT_S1_S1_i
        .type           _Z6vecAddIfEvPT_S1_S1_i,@function
        .size           _Z6vecAddIfEvPT_S1_S1_i,(.L_x_3 - _Z6vecAddIfEvPT_S1_S1_i)
        .other          _Z6vecAddIfEvPT_S1_S1_i,@"STO_CUDA_ENTRY STV_DEFAULT"
_Z6vecAddIfEvPT_S1_S1_i:
.text._Z6vecAddIfEvPT_S1_S1_i:
        /* <DEDUP_REMOVED lines=16> */
[----:B---3--:R-:W-:-:S04]  /*0100*/  IMAD.WIDE R6, R9, 0x4, R6 ;  /* 0x0000000409067825 */ /* 0x008fc800078e0206 */
[----:B----4-:R-:W-:-:S05]  /*0110*/  FADD R9, R2, R5 ;  /* 0x0000000502097221 */ /* 0x010fca0000000000 */
[----:B------:R-:W-:Y:S01]  /*0120*/  STG.E desc[UR4][R6.64], R9 ;  /* 0x0000000906007986 */ /* 0x000fe2000c101904 */
[----:B------:R-:W-:Y:S05]  /*0130*/  EXIT ;  /* 0x000000000000794d */ /* 0x000fea0003800000 */
.L_x_1:
        /* <DEDUP_REMOVED lines=12> */
.L_x_3:


//--------------------- .nv.shared.reserved.0     --------------------------
	.section	.nv.shared.reserved.0,"aw",@nobits
	.weak		__nv_reservedSMEM_offset_0_alias
	.size		__nv_reservedSMEM_offset_0_alias, 0, 64
	.other		__nv_reservedSMEM_offset_0_alias,@"STO_CUDA_RESERVED_SHARED STV_DEFAULT"
__nv_reservedSMEM_offset_0_alias:
	.zero		0
	.zero		64


//--------------------- .nv.constant0._Z6vecAddIiEvPT_S1_S1_i --------------------------
	.section	.nv.constant0._Z6vecAddIiEvPT_S1_S1_i,"a",@progbits
	.sectionflags	@""
	.align	4
.nv.constant0._Z6vecAddIiEvPT_S1_S1_i:
	.zero		924


//--------------------- .nv.constant0._Z6vecAddIfEvPT_S1_S1_i --------------------------
	.section	.nv.constant0._Z6vecAddIfEvPT_S1_S1_i,"a",@progbits
	.sectionflags	@""
	.align	4
.nv.constant0._Z6vecAddIfEvPT_S1_S1_i:
	.zero		924


//--------------------- SYMBOLS --------------------------

	.type		.nv.reservedSmem.offset0,@object
	.size		.nv.reservedSmem.offset0,0x4
